	.headerflags	@"EF_CUDA_TEXMODE_UNIFIED EF_CUDA_64BIT_ADDRESS EF_CUDA_ACCELERATORS EF_CUDA_SM90 EF_CUDA_VIRTUAL_SM(EF_CUDA_SM90)"
	.elftype	@"ET_EXEC"


//--------------------- .nv.info                  --------------------------
	.section	.nv.info,"",@"SHT_CUDA_INFO"
	.align	4


	//----- nvinfo : EIATTR_REGCOUNT
	.align		4
        /*0000*/ 	.byte	0x04, 0x2f
        /*0002*/ 	.short	(.L_3 - .L_2)
	.align		4
.L_2:
        /*0004*/ 	.word	index@(triton_poi_fused__native_batch_norm_legit_no_training_relu_5)
        /*0008*/ 	.word	0x00000012


	//----- nvinfo : EIATTR_MIN_STACK_SIZE
	.align		4
.L_3:
        /*000c*/ 	.byte	0x04, 0x12
        /*000e*/ 	.short	(.L_5 - .L_4)
	.align		4
.L_4:
        /*0010*/ 	.word	index@(triton_poi_fused__native_batch_norm_legit_no_training_relu_5)
        /*0014*/ 	.word	0x00000000


	//----- nvinfo : EIATTR_FRAME_SIZE
	.align		4
.L_5:
        /*0018*/ 	.byte	0x04, 0x11
        /*001a*/ 	.short	(.L_7 - .L_6)
	.align		4
.L_6:
        /*001c*/ 	.word	index@(triton_poi_fused__native_batch_norm_legit_no_training_relu_5)
        /*0020*/ 	.word	0x00000000


	//----- nvinfo : EIATTR_MIN_STACK_SIZE
	.align		4
.L_7:
        /*0024*/ 	.byte	0x04, 0x12
        /*0026*/ 	.short	(.L_9 - .L_8)
	.align		4
.L_8:
        /*0028*/ 	.word	index@(triton_poi_fused__native_batch_norm_legit_no_training_relu_5)
        /*002c*/ 	.word	0x00000000
.L_9:


//--------------------- .nv.info.triton_poi_fused__native_batch_norm_legit_no_training_relu_5 --------------------------
	.section	.nv.info.triton_poi_fused__native_batch_norm_legit_no_training_relu_5,"",@"SHT_CUDA_INFO"
	.sectionflags	@""
	.align	4


	//----- nvinfo : EIATTR_CUDA_API_VERSION
	.align		4
        /*0000*/ 	.byte	0x04, 0x37
        /*0002*/ 	.short	(.L_11 - .L_10)
.L_10:
        /*0004*/ 	.word	0x0000007c


	//----- nvinfo : EIATTR_KPARAM_INFO
	.align		4
.L_11:
        /*0008*/ 	.byte	0x04, 0x17
        /*000a*/ 	.short	(.L_13 - .L_12)
.L_12:
        /*000c*/ 	.word	0x00000000
        /*0010*/ 	.short	0x0006
        /*0012*/ 	.short	0x0030
        /*0014*/ 	.byte	0x00, 0xf0, 0x11, 0x00


	//----- nvinfo : EIATTR_KPARAM_INFO
	.align		4
.L_13:
        /*0018*/ 	.byte	0x04, 0x17
        /*001a*/ 	.short	(.L_15 - .L_14)
.L_14:
        /*001c*/ 	.word	0x00000000
        /*0020*/ 	.short	0x0005
        /*0022*/ 	.short	0x0028
        /*0024*/ 	.byte	0x00, 0xf4, 0x21, 0x00


	//----- nvinfo : EIATTR_KPARAM_INFO
	.align		4
.L_15:
        /*0028*/ 	.byte	0x04, 0x17
        /*002a*/ 	.short	(.L_17 - .L_16)
.L_16:
        /*002c*/ 	.word	0x00000000
        /*0030*/ 	.short	0x0004
        /*0032*/ 	.short	0x0020
        /*0034*/ 	.byte	0x00, 0xf4, 0x21, 0x00


	//----- nvinfo : EIATTR_KPARAM_INFO
	.align		4
.L_17:
        /*0038*/ 	.byte	0x04, 0x17
        /*003a*/ 	.short	(.L_19 - .L_18)
.L_18:
        /*003c*/ 	.word	0x00000000
        /*0040*/ 	.short	0x0003
        /*0042*/ 	.short	0x0018
        /*0044*/ 	.byte	0x00, 0xf4, 0x21, 0x00


	//----- nvinfo : EIATTR_KPARAM_INFO
	.align		4
.L_19:
        /*0048*/ 	.byte	0x04, 0x17
        /*004a*/ 	.short	(.L_21 - .L_20)
.L_20:
        /*004c*/ 	.word	0x00000000
        /*0050*/ 	.short	0x0002
        /*0052*/ 	.short	0x0010
        /*0054*/ 	.byte	0x00, 0xf4, 0x21, 0x00


	//----- nvinfo : EIATTR_KPARAM_INFO
	.align		4
.L_21:
        /*0058*/ 	.byte	0x04, 0x17
        /*005a*/ 	.short	(.L_23 - .L_22)
.L_22:
        /*005c*/ 	.word	0x00000000
        /*0060*/ 	.short	0x0001
        /*0062*/ 	.short	0x0008
        /*0064*/ 	.byte	0x00, 0xf4, 0x21, 0x00


	//----- nvinfo : EIATTR_KPARAM_INFO
	.align		4
.L_23:
        /*0068*/ 	.byte	0x04, 0x17
        /*006a*/ 	.short	(.L_25 - .L_24)
.L_24:
        /*006c*/ 	.word	0x00000000
        /*0070*/ 	.short	0x0000
        /*0072*/ 	.short	0x0000
        /*0074*/ 	.byte	0x00, 0xf4, 0x21, 0x00


	//----- nvinfo : EIATTR_SPARSE_MMA_MASK
	.align		4
.L_25:
        /*0078*/ 	.byte	0x03, 0x50
        /*007a*/ 	.short	0x0000


	//----- nvinfo : EIATTR_MAXREG_COUNT
	.align		4
        /*007c*/ 	.byte	0x03, 0x1b
        /*007e*/ 	.short	0x00ff


	//----- nvinfo : EIATTR_EXIT_INSTR_OFFSETS
	.align		4
        /*0080*/ 	.byte	0x04, 0x1c
        /*0082*/ 	.short	(.L_27 - .L_26)


	//   ....[0]....
.L_26:
        /*0084*/ 	.word	0x000003d0


	//----- nvinfo : EIATTR_REQNTID
	.align		4
.L_27:
        /*0088*/ 	.byte	0x04, 0x10
        /*008a*/ 	.short	(.L_29 - .L_28)
.L_28:
        /*008c*/ 	.word	0x00000100
        /*0090*/ 	.word	0x00000001
        /*0094*/ 	.word	0x00000001


	//----- nvinfo : EIATTR_CBANK_PARAM_SIZE
	.align		4
.L_29:
        /*0098*/ 	.byte	0x03, 0x19
        /*009a*/ 	.short	0x0034


	//----- nvinfo : EIATTR_PARAM_CBANK
	.align		4
        /*009c*/ 	.byte	0x04, 0x0a
        /*009e*/ 	.short	(.L_31 - .L_30)
	.align		4
.L_30:
        /*00a0*/ 	.word	index@(.nv.constant0.triton_poi_fused__native_batch_norm_legit_no_training_relu_5)
        /*00a4*/ 	.short	0x0210
        /*00a6*/ 	.short	0x0034


	//----- nvinfo : EIATTR_SW_WAR
	.align		4
.L_31:
        /*00a8*/ 	.byte	0x04, 0x36
        /*00aa*/ 	.short	(.L_33 - .L_32)
.L_32:
        /*00ac*/ 	.word	0x00000008
.L_33:


//--------------------- .nv.callgraph             --------------------------
	.section	.nv.callgraph,"",@"SHT_CUDA_CALLGRAPH"
	.align	4
	.sectionentsize	8
	.align		4
        /*0000*/ 	.word	0x00000000
	.align		4
        /*0004*/ 	.word	0xffffffff
	.align		4
        /*0008*/ 	.word	0x00000000
	.align		4
        /*000c*/ 	.word	0xfffffffe
	.align		4
        /*0010*/ 	.word	0x00000000
	.align		4
        /*0014*/ 	.word	0xfffffffd
	.align		4
        /*0018*/ 	.word	0x00000000
	.align		4
        /*001c*/ 	.word	0xfffffffc


//--------------------- .nv.constant4             --------------------------
	.section	.nv.constant4,"a",@progbits
	.align	8
	.align		8
.nv.constant4:
        /*0000*/ 	.dword	_$_str
	.align		8
        /*0008*/ 	.dword	_$_str_$_2


//--------------------- .text.triton_poi_fused__native_batch_norm_legit_no_training_relu_5 --------------------------
	.section	.text.triton_poi_fused__native_batch_norm_legit_no_training_relu_5,"ax",@progbits
	.align	128
        .global         triton_poi_fused__native_batch_norm_legit_no_training_relu_5
        .type           triton_poi_fused__native_batch_norm_legit_no_training_relu_5,@function
        .size           triton_poi_fused__native_batch_norm_legit_no_training_relu_5,(.L_x_1 - triton_poi_fused__native_batch_norm_legit_no_training_relu_5)
        .other          triton_poi_fused__native_batch_norm_legit_no_training_relu_5,@"STO_CUDA_ENTRY STV_DEFAULT"
triton_poi_fused__native_batch_norm_legit_no_training_relu_5:
.text.triton_poi_fused__native_batch_norm_legit_no_training_relu_5:
[----:B------:R-:W-:Y:S01]  /*0000*/  LDC R1, c[0x0][0x28] ;  /* 0x00000a00ff017b82 */ /* 0x000fe20000000800 */
[----:B------:R-:W1:Y:S07]  /*0010*/  S2R R0, SR_TID.X ;  /* 0x0000000000007919 */ /* 0x000e6e0000002100 */
[----:B------:R-:W2:Y:S01]  /*0020*/  LDC.64 R2, c[0x0][0x220] ;  /* 0x00008800ff027b82 */ /* 0x000ea20000000a00 */
[----:B------:R-:W-:Y:S01]  /*0030*/  ULDC.64 UR4, c[0x0][0x208] ;  /* 0x0000820000047ab9 */ /* 0x000fe20000000a00 */
[----:B------:R-:W3:Y:S06]  /*0040*/  S2R R7, SR_CTAID.X ;  /* 0x0000000000077919 */ /* 0x000eec0000002500 */
[----:B------:R-:W4:Y:S08]  /*0050*/  LDC.64 R8, c[0x0][0x228] ;  /* 0x00008a00ff087b82 */ /* 0x000f300000000a00 */
[----:B------:R-:W5:Y:S01]  /*0060*/  LDC.64 R10, c[0x0][0x230] ;  /* 0x00008c00ff0a7b82 */ /* 0x000f620000000a00 */
[----:B-1----:R-:W-:-:S02]  /*0070*/  SHF.L.U32 R0, R0, 0x1, RZ ;  /* 0x0000000100007819 */ /* 0x002fc400000006ff */
[----:B---3--:R-:W-:Y:S02]  /*0080*/  SHF.R.S32.HI R5, RZ, 0x16, R7 ;  /* 0x00000016ff057819 */ /* 0x008fe40000011407 */
[----:B------:R-:W-:Y:S02]  /*0090*/  LOP3.LUT R0, R0, 0x1fe, RZ, 0xc0, !PT ;  /* 0x000001fe00007812 */ /* 0x000fe400078ec0ff */
[----:B------:R-:W-:Y:S02]  /*00a0*/  SGXT R5, R5, 0x1 ;  /* 0x000000010505781a */ /* 0x000fe40000000200 */
[----:B------:R-:W-:Y:S02]  /*00b0*/  LEA R0, R7, R0, 0x9 ;  /* 0x0000000007007211 */ /* 0x000fe400078e48ff */
[----:B------:R-:W1:Y:S02]  /*00c0*/  LDC.64 R6, c[0x0][0x218] ;  /* 0x00008600ff067b82 */ /* 0x000e640000000a00 */
[----:B------:R-:W-:-:S04]  /*00d0*/  LEA.HI R5, R5, R0, RZ, 0x8 ;  /* 0x0000000005057211 */ /* 0x000fc800078f40ff */
[----:B------:R-:W-:-:S04]  /*00e0*/  LOP3.LUT R5, R5, 0xffffff00, RZ, 0xc0, !PT ;  /* 0xffffff0005057812 */ /* 0x000fc800078ec0ff */
[----:B------:R-:W-:Y:S02]  /*00f0*/  IADD3 R13, R0, -R5, RZ ;  /* 0x80000005000d7210 */ /* 0x000fe40007ffe0ff */
[----:B------:R-:W3:Y:S03]  /*0100*/  LDC.64 R4, c[0x0][0x210] ;  /* 0x00008400ff047b82 */ /* 0x000ee60000000a00 */
[----:B--2---:R-:W-:-:S06]  /*0110*/  IMAD.WIDE R2, R13, 0x4, R2 ;  /* 0x000000040d027825 */ /* 0x004fcc00078e0202 */
[----:B------:R-:W2:Y:S01]  /*0120*/  LDG.E.EL.64 R2, desc[UR4][R2.64] ;  /* 0x0000000402027981 */ /* 0x000ea2000c2e1b00 */
[----:B-1----:R-:W-:-:S04]  /*0130*/  IMAD.WIDE R6, R13, 0x4, R6 ;  /* 0x000000040d067825 */ /* 0x002fc800078e0206 */
[C---:B----4-:R-:W-:Y:S02]  /*0140*/  IMAD.WIDE R8, R13.reuse, 0x4, R8 ;  /* 0x000000040d087825 */ /* 0x050fe400078e0208 */
[----:B------:R-:W4:Y:S02]  /*0150*/  LDG.E.EL.64 R6, desc[UR4][R6.64] ;  /* 0x0000000406067981 */ /* 0x000f24000c2e1b00 */
[----:B-----5:R-:W-:Y:S02]  /*0160*/  IMAD.WIDE R10, R13, 0x4, R10 ;  /* 0x000000040d0a7825 */ /* 0x020fe400078e020a */
[----:B------:R-:W5:Y:S02]  /*0170*/  LDG.E.EL.64 R8, desc[UR4][R8.64] ;  /* 0x0000000408087981 */ /* 0x000f64000c2e1b00 */
[----:B---3--:R-:W-:Y:S02]  /*0180*/  IMAD.WIDE R4, R0, 0x4, R4 ;  /* 0x0000000400047825 */ /* 0x008fe400078e0204 */
[----:B------:R-:W5:Y:S04]  /*0190*/  LDG.E.EL.64 R10, desc[UR4][R10.64] ;  /* 0x000000040a0a7981 */ /* 0x000f68000c2e1b00 */
[----:B------:R-:W4:Y:S01]  /*01a0*/  LDG.E.64 R4, desc[UR4][R4.64] ;  /* 0x0000000404047981 */ /* 0x000f22000c1e1b00 */
[----:B------:R-:W-:Y:S01]  /*01b0*/  HFMA2.MMA R14, -RZ, RZ, 1.625, 0 ;  /* 0x3e800000ff0e7435 */ /* 0x000fe200000001ff */
[----:B--2---:R-:W-:Y:S01]  /*01c0*/  FADD R2, R2, 9.9999997473787516356e-06 ;  /* 0x3727c5ac02027421 */ /* 0x004fe20000000000 */
[----:B------:R-:W-:-:S03]  /*01d0*/  FADD R3, R3, 9.9999997473787516356e-06 ;  /* 0x3727c5ac03037421 */ /* 0x000fc60000000000 */
[----:B------:R-:W1:Y:S08]  /*01e0*/  MUFU.SQRT R12, R2 ;  /* 0x00000002000c7308 */ /* 0x000e700000002000 */
[----:B------:R2:W3:Y:S01]  /*01f0*/  MUFU.SQRT R13, R3 ;  /* 0x00000003000d7308 */ /* 0x0004e20000002000 */
[C---:B-1----:R-:W-:Y:S02]  /*0200*/  FSETP.GT.AND P0, PT, R12.reuse, 8.50705917302346158658e+37, PT ;  /* 0x7e8000000c00780b */ /* 0x042fe40003f04000 */
[----:B------:R-:W-:Y:S01]  /*0210*/  FSETP.GEU.AND P2, PT, R12, 1.175494350822287508e-38, PT ;  /* 0x008000000c00780b */ /* 0x000fe20003f4e000 */
[----:B--2---:R-:W1:Y:S01]  /*0220*/  LDC.64 R2, c[0x0][0x238] ;  /* 0x00008e00ff027b82 */ /* 0x004e620000000a00 */
[----:B---3--:R-:W-:-:S02]  /*0230*/  FSETP.GT.AND P1, PT, R13, 8.50705917302346158658e+37, PT ;  /* 0x7e8000000d00780b */ /* 0x008fc40003f24000 */
[----:B------:R-:W-:-:S07]  /*0240*/  FSETP.GEU.AND P3, PT, R13, 1.175494350822287508e-38, PT ;  /* 0x008000000d00780b */ /* 0x000fce0003f6e000 */
[----:B------:R-:W-:-:S04]  /*0250*/  @P0 FMUL R12, R12, 0.25 ;  /* 0x3e8000000c0c0820 */ /* 0x000fc80000400000 */
[----:B------:R-:W-:Y:S01]  /*0260*/  @!P2 FMUL R12, R12, 16777216 ;  /* 0x4b8000000c0ca820 */ /* 0x000fe20000400000 */
[----:B------:R-:W-:-:S04]  /*0270*/  @P1 FMUL R13, R13, 0.25 ;  /* 0x3e8000000d0d1820 */ /* 0x000fc80000400000 */
[----:B------:R-:W-:Y:S01]  /*0280*/  @!P3 FMUL R13, R13, 16777216 ;  /* 0x4b8000000d0db820 */ /* 0x000fe20000400000 */
[----:B------:R-:W2:Y:S01]  /*0290*/  MUFU.RCP R12, R12 ;  /* 0x0000000c000c7308 */ /* 0x000ea20000001000 */
[----:B------:R-:W-:-:S07]  /*02a0*/  FSEL R15, R14, 1, P0 ;  /* 0x3f8000000e0f7808 */ /* 0x000fce0000000000 */
[----:B------:R-:W3:Y:S01]  /*02b0*/  MUFU.RCP R13, R13 ;  /* 0x0000000d000d7308 */ /* 0x000ee20000001000 */
[----:B------:R-:W-:Y:S01]  /*02c0*/  FSEL R14, R14, 1, P1 ;  /* 0x3f8000000e0e7808 */ /* 0x000fe20000800000 */
[----:B------:R-:W-:-:S04]  /*02d0*/  @!P2 FMUL R15, R15, 16777216 ;  /* 0x4b8000000f0fa820 */ /* 0x000fc80000400000 */
[----:B------:R-:W-:Y:S01]  /*02e0*/  @!P3 FMUL R14, R14, 16777216 ;  /* 0x4b8000000e0eb820 */ /* 0x000fe20000400000 */
[----:B----4-:R-:W-:Y:S01]  /*02f0*/  FADD R5, R5, -R7 ;  /* 0x8000000705057221 */ /* 0x010fe20000000000 */
[----:B------:R-:W-:Y:S01]  /*0300*/  FADD R4, R4, -R6 ;  /* 0x8000000604047221 */ /* 0x000fe20000000000 */
[----:B--2---:R-:W-:Y:S01]  /*0310*/  FMUL R15, R12, R15 ;  /* 0x0000000f0c0f7220 */ /* 0x004fe20000400000 */
[----:B---3--:R-:W-:-:S03]  /*0320*/  FMUL R14, R13, R14 ;  /* 0x0000000e0d0e7220 */ /* 0x008fc60000400000 */
[----:B------:R-:W-:Y:S01]  /*0330*/  FMUL R15, R4, R15 ;  /* 0x0000000f040f7220 */ /* 0x000fe20000400000 */
[----:B------:R-:W-:-:S03]  /*0340*/  FMUL R14, R5, R14 ;  /* 0x0000000e050e7220 */ /* 0x000fc60000400000 */
[----:B-----5:R-:W-:Y:S01]  /*0350*/  FFMA R8, R8, R15, R10 ;  /* 0x0000000f08087223 */ /* 0x020fe2000000000a */
[----:B------:R-:W-:-:S04]  /*0360*/  FFMA R9, R9, R14, R11 ;  /* 0x0000000e09097223 */ /* 0x000fc8000000000b */
[----:B------:R-:W-:Y:S02]  /*0370*/  FSETP.GEU.AND P0, PT, R8, RZ, PT ;  /* 0x000000ff0800720b */ /* 0x000fe40003f0e000 */
[C---:B------:R-:W-:Y:S01]  /*0380*/  FSETP.GEU.AND P1, PT, R9.reuse, RZ, PT ;  /* 0x000000ff0900720b */ /* 0x040fe20003f2e000 */
[----:B-1----:R-:W-:Y:S01]  /*0390*/  IMAD.WIDE R2, R0, 0x4, R2 ;  /* 0x0000000400027825 */ /* 0x002fe200078e0202 */
[----:B------:R-:W-:Y:S02]  /*03a0*/  FSEL R8, R8, RZ, P0 ;  /* 0x000000ff08087208 */ /* 0x000fe40000000000 */
[----:B------:R-:W-:-:S05]  /*03b0*/  FSEL R9, R9, RZ, P1 ;  /* 0x000000ff09097208 */ /* 0x000fca0000800000 */
[----:B------:R-:W-:Y:S01]  /*03c0*/  STG.E.64 desc[UR4][R2.64], R8 ;  /* 0x0000000802007986 */ /* 0x000fe2000c101b04 */
[----:B------:R-:W-:Y:S05]  /*03d0*/  EXIT ;  /* 0x000000000000794d */ /* 0x000fea0003800000 */
.L_x_0:
[----:B------:R-:W-:-:S00]  /*03e0*/  BRA `(.L_x_0) ;  /* 0xfffffffc00fc7947 */ /* 0x000fc0000383ffff */
[----:B------:R-:W-:-:S00]  /*03f0*/  NOP ;  /* 0x0000000000007918 */ /* 0x000fc00000000000 */
        /* <DEDUP_REMOVED lines=8> */
.L_x_1:


//--------------------- .nv.global.init           --------------------------
	.section	.nv.global.init,"aw",@progbits
.nv.global.init:
	.type		_$_str,@object
	.size		_$_str,(_$_str_$_2 - _$_str)
_$_str:
        /*0000*/ 	.byte	0x5f, 0x5f, 0x43, 0x55, 0x44, 0x41, 0x5f, 0x46, 0x54, 0x5a, 0x00
	.type		_$_str_$_2,@object
	.size		_$_str_$_2,(.L_1 - _$_str_$_2)
_$_str_$_2:
        /*000b*/ 	.byte	0x5f, 0x5f, 0x43, 0x55, 0x44, 0x41, 0x5f, 0x50, 0x52, 0x45, 0x43, 0x5f, 0x53, 0x51, 0x52, 0x54
        /*001b*/ 	.byte	0x00
.L_1:


//--------------------- .nv.constant0.triton_poi_fused__native_batch_norm_legit_no_training_relu_5 --------------------------
	.section	.nv.constant0.triton_poi_fused__native_batch_norm_legit_no_training_relu_5,"a",@progbits
	.sectionflags	@""
	.align	4
.nv.constant0.triton_poi_fused__native_batch_norm_legit_no_training_relu_5:
	.zero		580
